	.headerflags	@"EF_CUDA_TEXMODE_UNIFIED EF_CUDA_64BIT_ADDRESS EF_CUDA_ACCELERATORS EF_CUDA_SM90 EF_CUDA_VIRTUAL_SM(EF_CUDA_SM90)"
	.elftype	@"ET_EXEC"


//--------------------- .nv.info                  --------------------------
	.section	.nv.info,"",@"SHT_CUDA_INFO"
	.align	4


	//----- nvinfo : EIATTR_REGCOUNT
	.align		4
        /*0000*/ 	.byte	0x04, 0x2f
        /*0002*/ 	.short	(.L_1 - .L_0)
	.align		4
.L_0:
        /*0004*/ 	.word	index@(triton_poi_fused_eq_1)
        /*0008*/ 	.word	0x0000000a


	//----- nvinfo : EIATTR_MIN_STACK_SIZE
	.align		4
.L_1:
        /*000c*/ 	.byte	0x04, 0x12
        /*000e*/ 	.short	(.L_3 - .L_2)
	.align		4
.L_2:
        /*0010*/ 	.word	index@(triton_poi_fused_eq_1)
        /*0014*/ 	.word	0x00000000


	//----- nvinfo : EIATTR_FRAME_SIZE
	.align		4
.L_3:
        /*0018*/ 	.byte	0x04, 0x11
        /*001a*/ 	.short	(.L_5 - .L_4)
	.align		4
.L_4:
        /*001c*/ 	.word	index@(triton_poi_fused_eq_1)
        /*0020*/ 	.word	0x00000000


	//----- nvinfo : EIATTR_MIN_STACK_SIZE
	.align		4
.L_5:
        /*0024*/ 	.byte	0x04, 0x12
        /*0026*/ 	.short	(.L_7 - .L_6)
	.align		4
.L_6:
        /*0028*/ 	.word	index@(triton_poi_fused_eq_1)
        /*002c*/ 	.word	0x00000000
.L_7:


//--------------------- .nv.info.triton_poi_fused_eq_1 --------------------------
	.section	.nv.info.triton_poi_fused_eq_1,"",@"SHT_CUDA_INFO"
	.sectionflags	@""
	.align	4


	//----- nvinfo : EIATTR_CUDA_API_VERSION
	.align		4
        /*0000*/ 	.byte	0x04, 0x37
        /*0002*/ 	.short	(.L_9 - .L_8)
.L_8:
        /*0004*/ 	.word	0x0000007c


	//----- nvinfo : EIATTR_KPARAM_INFO
	.align		4
.L_9:
        /*0008*/ 	.byte	0x04, 0x17
        /*000a*/ 	.short	(.L_11 - .L_10)
.L_10:
        /*000c*/ 	.word	0x00000000
        /*0010*/ 	.short	0x0002
        /*0012*/ 	.short	0x0010
        /*0014*/ 	.byte	0x00, 0xf0, 0x11, 0x00


	//----- nvinfo : EIATTR_KPARAM_INFO
	.align		4
.L_11:
        /*0018*/ 	.byte	0x04, 0x17
        /*001a*/ 	.short	(.L_13 - .L_12)
.L_12:
        /*001c*/ 	.word	0x00000000
        /*0020*/ 	.short	0x0001
        /*0022*/ 	.short	0x0008
        /*0024*/ 	.byte	0x00, 0xf4, 0x21, 0x00


	//----- nvinfo : EIATTR_KPARAM_INFO
	.align		4
.L_13:
        /*0028*/ 	.byte	0x04, 0x17
        /*002a*/ 	.short	(.L_15 - .L_14)
.L_14:
        /*002c*/ 	.word	0x00000000
        /*0030*/ 	.short	0x0000
        /*0032*/ 	.short	0x0000
        /*0034*/ 	.byte	0x00, 0xf4, 0x21, 0x00


	//----- nvinfo : EIATTR_SPARSE_MMA_MASK
	.align		4
.L_15:
        /*0038*/ 	.byte	0x03, 0x50
        /*003a*/ 	.short	0x0000


	//----- nvinfo : EIATTR_MAXREG_COUNT
	.align		4
        /*003c*/ 	.byte	0x03, 0x1b
        /*003e*/ 	.short	0x00ff


	//----- nvinfo : EIATTR_EXIT_INSTR_OFFSETS
	.align		4
        /*0040*/ 	.byte	0x04, 0x1c
        /*0042*/ 	.short	(.L_17 - .L_16)


	//   ....[0]....
.L_16:
        /*0044*/ 	.word	0x00000140


	//   ....[1]....
        /*0048*/ 	.word	0x00000160


	//----- nvinfo : EIATTR_REQNTID
	.align		4
.L_17:
        /*004c*/ 	.byte	0x04, 0x10
        /*004e*/ 	.short	(.L_19 - .L_18)
.L_18:
        /*0050*/ 	.word	0x00000020
        /*0054*/ 	.word	0x00000001
        /*0058*/ 	.word	0x00000001


	//----- nvinfo : EIATTR_CBANK_PARAM_SIZE
	.align		4
.L_19:
        /*005c*/ 	.byte	0x03, 0x19
        /*005e*/ 	.short	0x0014


	//----- nvinfo : EIATTR_PARAM_CBANK
	.align		4
        /*0060*/ 	.byte	0x04, 0x0a
        /*0062*/ 	.short	(.L_21 - .L_20)
	.align		4
.L_20:
        /*0064*/ 	.word	index@(.nv.constant0.triton_poi_fused_eq_1)
        /*0068*/ 	.short	0x0210
        /*006a*/ 	.short	0x0014


	//----- nvinfo : EIATTR_SW_WAR
	.align		4
.L_21:
        /*006c*/ 	.byte	0x04, 0x36
        /*006e*/ 	.short	(.L_23 - .L_22)
.L_22:
        /*0070*/ 	.word	0x00000008
.L_23:


//--------------------- .nv.callgraph             --------------------------
	.section	.nv.callgraph,"",@"SHT_CUDA_CALLGRAPH"
	.align	4
	.sectionentsize	8
	.align		4
        /*0000*/ 	.word	0x00000000
	.align		4
        /*0004*/ 	.word	0xffffffff
	.align		4
        /*0008*/ 	.word	0x00000000
	.align		4
        /*000c*/ 	.word	0xfffffffe
	.align		4
        /*0010*/ 	.word	0x00000000
	.align		4
        /*0014*/ 	.word	0xfffffffd
	.align		4
        /*0018*/ 	.word	0x00000000
	.align		4
        /*001c*/ 	.word	0xfffffffc


//--------------------- .text.triton_poi_fused_eq_1 --------------------------
	.section	.text.triton_poi_fused_eq_1,"ax",@progbits
	.align	128
        .global         triton_poi_fused_eq_1
        .type           triton_poi_fused_eq_1,@function
        .size           triton_poi_fused_eq_1,(.L_x_1 - triton_poi_fused_eq_1)
        .other          triton_poi_fused_eq_1,@"STO_CUDA_ENTRY STV_DEFAULT"
triton_poi_fused_eq_1:
.text.triton_poi_fused_eq_1:
[----:B------:R-:W0:Y:S02]  /*0000*/  LDC R1, c[0x0][0x28] ;  /* 0x00000a00ff017b82 */ /* 0x000e240000000800 */
[----:B------:R-:W1:Y:S01]  /*0010*/  S2R R0, SR_TID.X ;  /* 0x0000000000007919 */ /* 0x000e620000002100 */
[----:B------:R-:W2:Y:S01]  /*0020*/  LDC.64 R2, c[0x0][0x210] ;  /* 0x00008400ff027b82 */ /* 0x000ea20000000a00 */
[----:B------:R-:W-:Y:S01]  /*0030*/  CS2R R6, SRZ ;  /* 0x0000000000067805 */ /* 0x000fe2000001ff00 */
[----:B------:R-:W-:Y:S01]  /*0040*/  ULDC.64 UR4, c[0x0][0x208] ;  /* 0x0000820000047ab9 */ /* 0x000fe20000000a00 */
[----:B------:R-:W3:Y:S01]  /*0050*/  S2R R5, SR_CTAID.X ;  /* 0x0000000000057919 */ /* 0x000ee20000002500 */
[----:B------:R-:W-:Y:S01]  /*0060*/  ULDC.64 UR6, c[0x0][0x218] ;  /* 0x0000860000067ab9 */ /* 0x000fe20000000a00 */
[----:B-1----:R-:W-:-:S05]  /*0070*/  IMAD.SHL.U32 R0, R0, 0x2, RZ ;  /* 0x0000000200007824 */ /* 0x002fca00078e00ff */
[----:B------:R-:W-:-:S05]  /*0080*/  LOP3.LUT R0, R0, 0x3e, RZ, 0xc0, !PT ;  /* 0x0000003e00007812 */ /* 0x000fca00078ec0ff */
[----:B---3--:R-:W-:-:S04]  /*0090*/  IMAD R5, R5, 0x40, R0 ;  /* 0x0000004005057824 */ /* 0x008fc800078e0200 */
[C---:B--2---:R-:W-:Y:S01]  /*00a0*/  IMAD.WIDE R2, R5.reuse, 0x4, R2 ;  /* 0x0000000405027825 */ /* 0x044fe200078e0202 */
[----:B------:R-:W-:-:S13]  /*00b0*/  ISETP.GE.AND P2, PT, R5, 0x40, PT ;  /* 0x000000400500780c */ /* 0x000fda0003f46270 */
[----:B------:R-:W2:Y:S01]  /*00c0*/  @!P2 LDG.E.64 R6, desc[UR4][R2.64] ;  /* 0x000000040206a981 */ /* 0x000ea2000c1e1b00 */
[----:B------:R-:W-:-:S04]  /*00d0*/  IADD3 R4, P3, R5, UR6, RZ ;  /* 0x0000000605047c10 */ /* 0x000fc8000ff7e0ff */
[----:B------:R-:W-:Y:S02]  /*00e0*/  LEA.HI.X.SX32 R5, R5, UR7, 0x1, P3 ;  /* 0x0000000705057c11 */ /* 0x000fe400098f0eff */
[----:B--2---:R-:W-:Y:S02]  /*00f0*/  LOP3.LUT P1, RZ, R6, 0x7fffffff, RZ, 0xc0, !PT ;  /* 0x7fffffff06ff7812 */ /* 0x004fe4000782c0ff */
[----:B------:R-:W-:Y:S02]  /*0100*/  LOP3.LUT P0, RZ, R7, 0x7fffffff, RZ, 0xc0, !PT ;  /* 0x7fffffff07ff7812 */ /* 0x000fe4000780c0ff */
[----:B------:R-:W-:Y:S02]  /*0110*/  SEL R0, RZ, 0x1, P1 ;  /* 0x00000001ff007807 */ /* 0x000fe40000800000 */
[----:B------:R-:W-:-:S05]  /*0120*/  SEL R7, RZ, 0x100, P0 ;  /* 0x00000100ff077807 */ /* 0x000fca0000000000 */
[----:B------:R-:W-:Y:S01]  /*0130*/  IMAD.IADD R7, R0, 0x1, R7 ;  /* 0x0000000100077824 */ /* 0x000fe200078e0207 */
[----:B------:R-:W-:Y:S06]  /*0140*/  @P2 EXIT ;  /* 0x000000000000294d */ /* 0x000fec0003800000 */
[----:B------:R-:W-:Y:S01]  /*0150*/  STG.E.U16 desc[UR4][R4.64], R7 ;  /* 0x0000000704007986 */ /* 0x000fe2000c101504 */
[----:B------:R-:W-:Y:S05]  /*0160*/  EXIT ;  /* 0x000000000000794d */ /* 0x000fea0003800000 */
.L_x_0:
[----:B------:R-:W-:-:S00]  /*0170*/  BRA `(.L_x_0) ;  /* 0xfffffffc00fc7947 */ /* 0x000fc0000383ffff */
[----:B------:R-:W-:-:S00]  /*0180*/  NOP ;  /* 0x0000000000007918 */ /* 0x000fc00000000000 */
[----:B------:R-:W-:-:S00]  /*0190*/  NOP ;  /* 0x0000000000007918 */ /* 0x000fc00000000000 */
[----:B------:R-:W-:-:S00]  /*01a0*/  NOP ;  /* 0x0000000000007918 */ /* 0x000fc00000000000 */
[----:B------:R-:W-:-:S00]  /*01b0*/  NOP ;  /* 0x0000000000007918 */ /* 0x000fc00000000000 */
[----:B------:R-:W-:-:S00]  /*01c0*/  NOP ;  /* 0x0000000000007918 */ /* 0x000fc00000000000 */
[----:B------:R-:W-:-:S00]  /*01d0*/  NOP ;  /* 0x0000000000007918 */ /* 0x000fc00000000000 */
[----:B------:R-:W-:-:S00]  /*01e0*/  NOP ;  /* 0x0000000000007918 */ /* 0x000fc00000000000 */
[----:B------:R-:W-:-:S00]  /*01f0*/  NOP ;  /* 0x0000000000007918 */ /* 0x000fc00000000000 */
.L_x_1:


//--------------------- .nv.constant0.triton_poi_fused_eq_1 --------------------------
	.section	.nv.constant0.triton_poi_fused_eq_1,"a",@progbits
	.sectionflags	@""
	.align	4
.nv.constant0.triton_poi_fused_eq_1:
	.zero		548
